//
// Generated by NVIDIA NVVM Compiler
//
// Compiler Build ID: CL-36424714
// Cuda compilation tools, release 13.0, V13.0.88
// Based on NVVM 20.0.0
//

.version 9.0
.target sm_100
.address_size 64

	// .globl	my_dot

.visible .entry my_dot(
	.param .u64 .ptr .align 1 my_dot_param_0,
	.param .u64 .ptr .align 1 my_dot_param_1,
	.param .u64 .ptr .align 1 my_dot_param_2,
	.param .u32 my_dot_param_3
)
{
	.reg .pred 	%p<2>;
	.reg .b32 	%r<6>;
	.reg .b32 	%f<4>;
	.reg .b64 	%rd<11>;

	ld.param.u64 	%rd1, [my_dot_param_0];
	ld.param.u64 	%rd2, [my_dot_param_1];
	ld.param.u64 	%rd3, [my_dot_param_2];
	ld.param.u32 	%r2, [my_dot_param_3];
	mov.u32 	%r3, %ntid.x;
	mov.u32 	%r4, %ctaid.x;
	mov.u32 	%r5, %tid.x;
	mad.lo.s32 	%r1, %r3, %r4, %r5;
	setp.ge.u32 	%p1, %r1, %r2;
	@%p1 bra 	$L__BB0_2;
	cvta.to.global.u64 	%rd4, %rd1;
	cvta.to.global.u64 	%rd5, %rd2;
	cvta.to.global.u64 	%rd6, %rd3;
	mul.wide.u32 	%rd7, %r1, 4;
	add.s64 	%rd8, %rd4, %rd7;
	ld.global.f32 	%f1, [%rd8];
	add.s64 	%rd9, %rd5, %rd7;
	ld.global.f32 	%f2, [%rd9];
	add.f32 	%f3, %f1, %f2;
	add.s64 	%rd10, %rd6, %rd7;
	st.global.f32 	[%rd10], %f3;
$L__BB0_2:
	ret;

}
	// .globl	my_dot_struct
.visible .entry my_dot_struct(
	.param .u64 .ptr .align 1 my_dot_struct_param_0,
	.param .u64 .ptr .align 1 my_dot_struct_param_1,
	.param .u64 .ptr .align 1 my_dot_struct_param_2,
	.param .align 4 .b8 my_dot_struct_param_3[4]
)
{
	.reg .pred 	%p<2>;
	.reg .b32 	%r<6>;
	.reg .b32 	%f<4>;
	.reg .b64 	%rd<11>;

	ld.param.u64 	%rd1, [my_dot_struct_param_0];
	ld.param.u32 	%r2, [my_dot_struct_param_3];
	ld.param.u64 	%rd2, [my_dot_struct_param_1];
	ld.param.u64 	%rd3, [my_dot_struct_param_2];
	mov.u32 	%r3, %ntid.x;
	mov.u32 	%r4, %ctaid.x;
	mov.u32 	%r5, %tid.x;
	mad.lo.s32 	%r1, %r3, %r4, %r5;
	setp.ge.u32 	%p1, %r1, %r2;
	@%p1 bra 	$L__BB1_2;
	cvta.to.global.u64 	%rd4, %rd1;
	cvta.to.global.u64 	%rd5, %rd2;
	cvta.to.global.u64 	%rd6, %rd3;
	mul.wide.u32 	%rd7, %r1, 4;
	add.s64 	%rd8, %rd4, %rd7;
	ld.global.f32 	%f1, [%rd8];
	add.s64 	%rd9, %rd5, %rd7;
	ld.global.f32 	%f2, [%rd9];
	add.f32 	%f3, %f1, %f2;
	add.s64 	%rd10, %rd6, %rd7;
	st.global.f32 	[%rd10], %f3;
$L__BB1_2:
	ret;

}


// ===== COMPILED SASS (sm_100) =====

	.target	sm_100

	.elftype	@"ET_EXEC"


//--------------------- .note.nv.tkinfo           --------------------------
	.section	.note.nv.tkinfo,"",@"SHT_NOTE"
	.sectionflags	@"SHF_NOTE_NV_TKINFO"
	.tkinfo
        /*0018*/ 	.word	0x00000002
        /*0030*/ 	.string	""
        /*0030*/ 	.string	"ptxas"
        /*0030*/ 	.string	"Cuda compilation tools, release 13.0, V13.0.88"
        /*0030*/ 	.string	"Build cuda_13.0.r13.0/compiler.36424714_0"
        /*0030*/ 	.string	"-arch sm_100 -m 64 "



//--------------------- .note.nv.cuinfo           --------------------------
	.section	.note.nv.cuinfo,"",@"SHT_NOTE"
	.sectionflags	@"SHF_NOTE_NV_CUINFO"
        /*0018*/ 	.short	0x0002
        /*001a*/ 	.short	0x0064
        /*001c*/ 	.short	0x0082
	.zero		2


//--------------------- .nv.info                  --------------------------
	.section	.nv.info,"",@"SHT_CUDA_INFO"
	.align	4


	//----- nvinfo : EIATTR_REGCOUNT
	.align		4
        /*0000*/ 	.byte	0x04, 0x2f
        /*0002*/ 	.short	(.L_1 - .L_0)
	.align		4
.L_0:
        /*0004*/ 	.word	index@(my_dot)
        /*0008*/ 	.word	0x0000000c


	//----- nvinfo : EIATTR_FRAME_SIZE
	.align		4
.L_1:
        /*000c*/ 	.byte	0x04, 0x11
        /*000e*/ 	.short	(.L_3 - .L_2)
	.align		4
.L_2:
        /*0010*/ 	.word	index@(my_dot)
        /*0014*/ 	.word	0x00000000


	//----- nvinfo : EIATTR_REGCOUNT
	.align		4
.L_3:
        /*0018*/ 	.byte	0x04, 0x2f
        /*001a*/ 	.short	(.L_5 - .L_4)
	.align		4
.L_4:
        /*001c*/ 	.word	index@(my_dot_struct)
        /*0020*/ 	.word	0x0000000c


	//----- nvinfo : EIATTR_FRAME_SIZE
	.align		4
.L_5:
        /*0024*/ 	.byte	0x04, 0x11
        /*0026*/ 	.short	(.L_7 - .L_6)
	.align		4
.L_6:
        /*0028*/ 	.word	index@(my_dot_struct)
        /*002c*/ 	.word	0x00000000


	//----- nvinfo : EIATTR_MIN_STACK_SIZE
	.align		4
.L_7:
        /*0030*/ 	.byte	0x04, 0x12
        /*0032*/ 	.short	(.L_9 - .L_8)
	.align		4
.L_8:
        /*0034*/ 	.word	index@(my_dot_struct)
        /*0038*/ 	.word	0x00000000


	//----- nvinfo : EIATTR_MIN_STACK_SIZE
	.align		4
.L_9:
        /*003c*/ 	.byte	0x04, 0x12
        /*003e*/ 	.short	(.L_11 - .L_10)
	.align		4
.L_10:
        /*0040*/ 	.word	index@(my_dot)
        /*0044*/ 	.word	0x00000000
.L_11:


//--------------------- .nv.compat                --------------------------
	.section	.nv.compat,"",@"SHT_CUDA_COMPAT_INFO"
	.align	4
        /*0000*/ 	.byte	0x02, 0x09, 0x00, 0x00, 0x02, 0x02, 0x01, 0x00, 0x02, 0x05, 0x05, 0x00, 0x03, 0x07, 0x01, 0x01
        /*0010*/ 	.byte	0x02, 0x03, 0x00, 0x00, 0x02, 0x06, 0x01, 0x00, 0x04, 0x0b, 0x08, 0x00, 0x09, 0x00, 0x00, 0x00
        /*0020*/ 	.byte	0x00, 0x00, 0x00, 0x00


//--------------------- .nv.info.my_dot_struct    --------------------------
	.section	.nv.info.my_dot_struct,"",@"SHT_CUDA_INFO"
	.sectionflags	@""
	.align	4


	//----- nvinfo : EIATTR_CUDA_API_VERSION
	.align		4
        /*0000*/ 	.byte	0x04, 0x37
        /*0002*/ 	.short	(.L_13 - .L_12)
.L_12:
        /*0004*/ 	.word	0x00000082


	//----- nvinfo : EIATTR_KPARAM_INFO
	.align		4
.L_13:
        /*0008*/ 	.byte	0x04, 0x17
        /*000a*/ 	.short	(.L_15 - .L_14)
.L_14:
        /*000c*/ 	.word	0x00000000
        /*0010*/ 	.short	0x0003
        /*0012*/ 	.short	0x0018
        /*0014*/ 	.byte	0x00, 0xf0, 0x11, 0x00


	//----- nvinfo : EIATTR_KPARAM_INFO
	.align		4
.L_15:
        /*0018*/ 	.byte	0x04, 0x17
        /*001a*/ 	.short	(.L_17 - .L_16)
.L_16:
        /*001c*/ 	.word	0x00000000
        /*0020*/ 	.short	0x0002
        /*0022*/ 	.short	0x0010
        /*0024*/ 	.byte	0x00, 0xf5, 0x21, 0x00


	//----- nvinfo : EIATTR_KPARAM_INFO
	.align		4
.L_17:
        /*0028*/ 	.byte	0x04, 0x17
        /*002a*/ 	.short	(.L_19 - .L_18)
.L_18:
        /*002c*/ 	.word	0x00000000
        /*0030*/ 	.short	0x0001
        /*0032*/ 	.short	0x0008
        /*0034*/ 	.byte	0x00, 0xf5, 0x21, 0x00


	//----- nvinfo : EIATTR_KPARAM_INFO
	.align		4
.L_19:
        /*0038*/ 	.byte	0x04, 0x17
        /*003a*/ 	.short	(.L_21 - .L_20)
.L_20:
        /*003c*/ 	.word	0x00000000
        /*0040*/ 	.short	0x0000
        /*0042*/ 	.short	0x0000
        /*0044*/ 	.byte	0x00, 0xf5, 0x21, 0x00


	//----- nvinfo : EIATTR_SPARSE_MMA_MASK
	.align		4
.L_21:
        /*0048*/ 	.byte	0x03, 0x50
        /*004a*/ 	.short	0x0000


	//----- nvinfo : EIATTR_MAXREG_COUNT
	.align		4
        /*004c*/ 	.byte	0x03, 0x1b
        /*004e*/ 	.short	0x00ff


	//----- nvinfo : EIATTR_MERCURY_ISA_VERSION
	.align		4
        /*0050*/ 	.byte	0x03, 0x5f
        /*0052*/ 	.short	0x0101


	//----- nvinfo : EIATTR_VRC_CTA_INIT_COUNT
	.align		4
        /*0054*/ 	.byte	0x02, 0x4a
	.zero		1
	.zero		1


	//----- nvinfo : EIATTR_EXIT_INSTR_OFFSETS
	.align		4
        /*0058*/ 	.byte	0x04, 0x1c
        /*005a*/ 	.short	(.L_23 - .L_22)


	//   ....[0]....
.L_22:
        /*005c*/ 	.word	0x00000070


	//   ....[1]....
        /*0060*/ 	.word	0x00000130


	//----- nvinfo : EIATTR_CBANK_PARAM_SIZE
	.align		4
.L_23:
        /*0064*/ 	.byte	0x03, 0x19
        /*0066*/ 	.short	0x001c


	//----- nvinfo : EIATTR_PARAM_CBANK
	.align		4
        /*0068*/ 	.byte	0x04, 0x0a
        /*006a*/ 	.short	(.L_25 - .L_24)
	.align		4
.L_24:
        /*006c*/ 	.word	index@(.nv.constant0.my_dot_struct)
        /*0070*/ 	.short	0x0380
        /*0072*/ 	.short	0x001c


	//----- nvinfo : EIATTR_SW_WAR
	.align		4
.L_25:
        /*0074*/ 	.byte	0x04, 0x36
        /*0076*/ 	.short	(.L_27 - .L_26)
.L_26:
        /*0078*/ 	.word	0x00000008
.L_27:


//--------------------- .nv.info.my_dot           --------------------------
	.section	.nv.info.my_dot,"",@"SHT_CUDA_INFO"
	.sectionflags	@""
	.align	4


	//----- nvinfo : EIATTR_CUDA_API_VERSION
	.align		4
        /*0000*/ 	.byte	0x04, 0x37
        /*0002*/ 	.short	(.L_29 - .L_28)
.L_28:
        /*0004*/ 	.word	0x00000082


	//----- nvinfo : EIATTR_KPARAM_INFO
	.align		4
.L_29:
        /*0008*/ 	.byte	0x04, 0x17
        /*000a*/ 	.short	(.L_31 - .L_30)
.L_30:
        /*000c*/ 	.word	0x00000000
        /*0010*/ 	.short	0x0003
        /*0012*/ 	.short	0x0018
        /*0014*/ 	.byte	0x00, 0xf0, 0x11, 0x00


	//----- nvinfo : EIATTR_KPARAM_INFO
	.align		4
.L_31:
        /*0018*/ 	.byte	0x04, 0x17
        /*001a*/ 	.short	(.L_33 - .L_32)
.L_32:
        /*001c*/ 	.word	0x00000000
        /*0020*/ 	.short	0x0002
        /*0022*/ 	.short	0x0010
        /*0024*/ 	.byte	0x00, 0xf5, 0x21, 0x00


	//----- nvinfo : EIATTR_KPARAM_INFO
	.align		4
.L_33:
        /*0028*/ 	.byte	0x04, 0x17
        /*002a*/ 	.short	(.L_35 - .L_34)
.L_34:
        /*002c*/ 	.word	0x00000000
        /*0030*/ 	.short	0x0001
        /*0032*/ 	.short	0x0008
        /*0034*/ 	.byte	0x00, 0xf5, 0x21, 0x00


	//----- nvinfo : EIATTR_KPARAM_INFO
	.align		4
.L_35:
        /*0038*/ 	.byte	0x04, 0x17
        /*003a*/ 	.short	(.L_37 - .L_36)
.L_36:
        /*003c*/ 	.word	0x00000000
        /*0040*/ 	.short	0x0000
        /*0042*/ 	.short	0x0000
        /*0044*/ 	.byte	0x00, 0xf5, 0x21, 0x00


	//----- nvinfo : EIATTR_SPARSE_MMA_MASK
	.align		4
.L_37:
        /*0048*/ 	.byte	0x03, 0x50
        /*004a*/ 	.short	0x0000


	//----- nvinfo : EIATTR_MAXREG_COUNT
	.align		4
        /*004c*/ 	.byte	0x03, 0x1b
        /*004e*/ 	.short	0x00ff


	//----- nvinfo : EIATTR_MERCURY_ISA_VERSION
	.align		4
        /*0050*/ 	.byte	0x03, 0x5f
        /*0052*/ 	.short	0x0101


	//----- nvinfo : EIATTR_VRC_CTA_INIT_COUNT
	.align		4
        /*0054*/ 	.byte	0x02, 0x4a
	.zero		1
	.zero		1


	//----- nvinfo : EIATTR_EXIT_INSTR_OFFSETS
	.align		4
        /*0058*/ 	.byte	0x04, 0x1c
        /*005a*/ 	.short	(.L_39 - .L_38)


	//   ....[0]....
.L_38:
        /*005c*/ 	.word	0x00000070


	//   ....[1]....
        /*0060*/ 	.word	0x00000130


	//----- nvinfo : EIATTR_CBANK_PARAM_SIZE
	.align		4
.L_39:
        /*0064*/ 	.byte	0x03, 0x19
        /*0066*/ 	.short	0x001c


	//----- nvinfo : EIATTR_PARAM_CBANK
	.align		4
        /*0068*/ 	.byte	0x04, 0x0a
        /*006a*/ 	.short	(.L_41 - .L_40)
	.align		4
.L_40:
        /*006c*/ 	.word	index@(.nv.constant0.my_dot)
        /*0070*/ 	.short	0x0380
        /*0072*/ 	.short	0x001c


	//----- nvinfo : EIATTR_SW_WAR
	.align		4
.L_41:
        /*0074*/ 	.byte	0x04, 0x36
        /*0076*/ 	.short	(.L_43 - .L_42)
.L_42:
        /*0078*/ 	.word	0x00000008
.L_43:


//--------------------- .nv.callgraph             --------------------------
	.section	.nv.callgraph,"",@"SHT_CUDA_CALLGRAPH"
	.align	4
	.sectionentsize	8
	.align		4
        /*0000*/ 	.word	0x00000000
	.align		4
        /*0004*/ 	.word	0xffffffff
	.align		4
        /*0008*/ 	.word	0x00000000
	.align		4
        /*000c*/ 	.word	0xfffffffe
	.align		4
        /*0010*/ 	.word	0x00000000
	.align		4
        /*0014*/ 	.word	0xfffffffd
	.align		4
        /*0018*/ 	.word	0x00000000
	.align		4
        /*001c*/ 	.word	0xfffffffc


//--------------------- .text.my_dot_struct       --------------------------
	.section	.text.my_dot_struct,"ax",@progbits
	.align	128
        .global         my_dot_struct
        .type           my_dot_struct,@function
        .size           my_dot_struct,(.L_x_2 - my_dot_struct)
        .other          my_dot_struct,@"STO_CUDA_ENTRY STV_DEFAULT"
my_dot_struct:
.text.my_dot_struct:
[----:B------:R-:W-:Y:S01]  /*0000*/  LDC R1, c[0x0][0x37c] ;  /* 0x0000df00ff017b82 */ /* 0x000fe20000000800 */
[----:B------:R-:W0:Y:S01]  /*0010*/  S2R R9, SR_CTAID.X ;  /* 0x0000000000097919 */ /* 0x000e220000002500 */
[----:B------:R-:W0:Y:S01]  /*0020*/  LDCU UR4, c[0x0][0x360] ;  /* 0x00006c00ff0477ac */ /* 0x000e220008000800 */
[----:B------:R-:W0:Y:S01]  /*0030*/  S2R R0, SR_TID.X ;  /* 0x0000000000007919 */ /* 0x000e220000002100 */
[----:B------:R-:W1:Y:S01]  /*0040*/  LDCU UR5, c[0x0][0x398] ;  /* 0x00007300ff0577ac */ /* 0x000e620008000800 */
[----:B0-----:R-:W-:-:S05]  /*0050*/  IMAD R9, R9, UR4, R0 ;  /* 0x0000000409097c24 */ /* 0x001fca000f8e0200 */
[----:B-1----:R-:W-:-:S13]  /*0060*/  ISETP.GE.U32.AND P0, PT, R9, UR5, PT ;  /* 0x0000000509007c0c */ /* 0x002fda000bf06070 */
[----:B------:R-:W-:Y:S05]  /*0070*/  @P0 EXIT ;  /* 0x000000000000094d */ /* 0x000fea0003800000 */
[----:B------:R-:W0:Y:S01]  /*0080*/  LDC.64 R2, c[0x0][0x380] ;  /* 0x0000e000ff027b82 */ /* 0x000e220000000a00 */
[----:B------:R-:W1:Y:S07]  /*0090*/  LDCU.64 UR4, c[0x0][0x358] ;  /* 0x00006b00ff0477ac */ /* 0x000e6e0008000a00 */
[----:B------:R-:W2:Y:S08]  /*00a0*/  LDC.64 R4, c[0x0][0x388] ;  /* 0x0000e200ff047b82 */ /* 0x000eb00000000a00 */
[----:B------:R-:W3:Y:S01]  /*00b0*/  LDC.64 R6, c[0x0][0x390] ;  /* 0x0000e400ff067b82 */ /* 0x000ee20000000a00 */
[----:B0-----:R-:W-:-:S06]  /*00c0*/  IMAD.WIDE.U32 R2, R9, 0x4, R2 ;  /* 0x0000000409027825 */ /* 0x001fcc00078e0002 */
[----:B-1----:R-:W4:Y:S01]  /*00d0*/  LDG.E R2, desc[UR4][R2.64] ;  /* 0x0000000402027981 */ /* 0x002f22000c1e1900 */
[----:B--2---:R-:W-:-:S06]  /*00e0*/  IMAD.WIDE.U32 R4, R9, 0x4, R4 ;  /* 0x0000000409047825 */ /* 0x004fcc00078e0004 */
[----:B------:R-:W4:Y:S01]  /*00f0*/  LDG.E R5, desc[UR4][R4.64] ;  /* 0x0000000404057981 */ /* 0x000f22000c1e1900 */
[----:B---3--:R-:W-:-:S04]  /*0100*/  IMAD.WIDE.U32 R6, R9, 0x4, R6 ;  /* 0x0000000409067825 */ /* 0x008fc800078e0006 */
[----:B----4-:R-:W-:-:S05]  /*0110*/  FADD R9, R2, R5 ;  /* 0x0000000502097221 */ /* 0x010fca0000000000 */
[----:B------:R-:W-:Y:S01]  /*0120*/  STG.E desc[UR4][R6.64], R9 ;  /* 0x0000000906007986 */ /* 0x000fe2000c101904 */
[----:B------:R-:W-:Y:S05]  /*0130*/  EXIT ;  /* 0x000000000000794d */ /* 0x000fea0003800000 */
.L_x_0:
[----:B------:R-:W-:-:S00]  /*0140*/  BRA `(.L_x_0) ;  /* 0xfffffffc00fc7947 */ /* 0x000fc0000383ffff */
[----:B------:R-:W-:-:S00]  /*0150*/  NOP ;  /* 0x0000000000007918 */ /* 0x000fc00000000000 */
        /* <DEDUP_REMOVED lines=10> */
.L_x_2:


//--------------------- .text.my_dot              --------------------------
	.section	.text.my_dot,"ax",@progbits
	.align	128
        .global         my_dot
        .type           my_dot,@function
        .size           my_dot,(.L_x_3 - my_dot)
        .other          my_dot,@"STO_CUDA_ENTRY STV_DEFAULT"
my_dot:
.text.my_dot:
        /* <DEDUP_REMOVED lines=20> */
.L_x_1:
        /* <DEDUP_REMOVED lines=12> */
.L_x_3:


//--------------------- .nv.shared.reserved.0     --------------------------
	.section	.nv.shared.reserved.0,"aw",@nobits
	.weak		__nv_reservedSMEM_offset_0_alias
	.size		__nv_reservedSMEM_offset_0_alias, 0, 64
	.other		__nv_reservedSMEM_offset_0_alias,@"STO_CUDA_RESERVED_SHARED STV_DEFAULT"
__nv_reservedSMEM_offset_0_alias:
	.zero		0
	.zero		64


//--------------------- .nv.constant0.my_dot_struct --------------------------
	.section	.nv.constant0.my_dot_struct,"a",@progbits
	.sectionflags	@""
	.align	4
.nv.constant0.my_dot_struct:
	.zero		924


//--------------------- .nv.constant0.my_dot      --------------------------
	.section	.nv.constant0.my_dot,"a",@progbits
	.sectionflags	@""
	.align	4
.nv.constant0.my_dot:
	.zero		924


//--------------------- SYMBOLS --------------------------

	.type		.nv.reservedSmem.offset0,@object
	.size		.nv.reservedSmem.offset0,0x4
